	.headerflags	@"EF_CUDA_TEXMODE_UNIFIED EF_CUDA_64BIT_ADDRESS EF_CUDA_ACCELERATORS EF_CUDA_SM90 EF_CUDA_VIRTUAL_SM(EF_CUDA_SM90)"
	.elftype	@"ET_EXEC"


//--------------------- .nv.info                  --------------------------
	.section	.nv.info,"",@"SHT_CUDA_INFO"
	.align	4


	//----- nvinfo : EIATTR_REGCOUNT
	.align		4
        /*0000*/ 	.byte	0x04, 0x2f
        /*0002*/ 	.short	(.L_1 - .L_0)
	.align		4
.L_0:
        /*0004*/ 	.word	index@(triton_poi_fused_add_convolution_mul_28)
        /*0008*/ 	.word	0x0000003c


	//----- nvinfo : EIATTR_MIN_STACK_SIZE
	.align		4
.L_1:
        /*000c*/ 	.byte	0x04, 0x12
        /*000e*/ 	.short	(.L_3 - .L_2)
	.align		4
.L_2:
        /*0010*/ 	.word	index@(triton_poi_fused_add_convolution_mul_28)
        /*0014*/ 	.word	0x00000000


	//----- nvinfo : EIATTR_FRAME_SIZE
	.align		4
.L_3:
        /*0018*/ 	.byte	0x04, 0x11
        /*001a*/ 	.short	(.L_5 - .L_4)
	.align		4
.L_4:
        /*001c*/ 	.word	index@(triton_poi_fused_add_convolution_mul_28)
        /*0020*/ 	.word	0x00000000


	//----- nvinfo : EIATTR_MIN_STACK_SIZE
	.align		4
.L_5:
        /*0024*/ 	.byte	0x04, 0x12
        /*0026*/ 	.short	(.L_7 - .L_6)
	.align		4
.L_6:
        /*0028*/ 	.word	index@(triton_poi_fused_add_convolution_mul_28)
        /*002c*/ 	.word	0x00000000
.L_7:


//--------------------- .nv.info.triton_poi_fused_add_convolution_mul_28 --------------------------
	.section	.nv.info.triton_poi_fused_add_convolution_mul_28,"",@"SHT_CUDA_INFO"
	.sectionflags	@""
	.align	4


	//----- nvinfo : EIATTR_CUDA_API_VERSION
	.align		4
        /*0000*/ 	.byte	0x04, 0x37
        /*0002*/ 	.short	(.L_9 - .L_8)
.L_8:
        /*0004*/ 	.word	0x0000007c


	//----- nvinfo : EIATTR_KPARAM_INFO
	.align		4
.L_9:
        /*0008*/ 	.byte	0x04, 0x17
        /*000a*/ 	.short	(.L_11 - .L_10)
.L_10:
        /*000c*/ 	.word	0x00000000
        /*0010*/ 	.short	0x0009
        /*0012*/ 	.short	0x0044
        /*0014*/ 	.byte	0x00, 0xf0, 0x11, 0x00


	//----- nvinfo : EIATTR_KPARAM_INFO
	.align		4
.L_11:
        /*0018*/ 	.byte	0x04, 0x17
        /*001a*/ 	.short	(.L_13 - .L_12)
.L_12:
        /*001c*/ 	.word	0x00000000
        /*0020*/ 	.short	0x0008
        /*0022*/ 	.short	0x0040
        /*0024*/ 	.byte	0x00, 0xf0, 0x11, 0x00


	//----- nvinfo : EIATTR_KPARAM_INFO
	.align		4
.L_13:
        /*0028*/ 	.byte	0x04, 0x17
        /*002a*/ 	.short	(.L_15 - .L_14)
.L_14:
        /*002c*/ 	.word	0x00000000
        /*0030*/ 	.short	0x0007
        /*0032*/ 	.short	0x0038
        /*0034*/ 	.byte	0x00, 0xf4, 0x21, 0x00


	//----- nvinfo : EIATTR_KPARAM_INFO
	.align		4
.L_15:
        /*0038*/ 	.byte	0x04, 0x17
        /*003a*/ 	.short	(.L_17 - .L_16)
.L_16:
        /*003c*/ 	.word	0x00000000
        /*0040*/ 	.short	0x0006
        /*0042*/ 	.short	0x0030
        /*0044*/ 	.byte	0x00, 0xf4, 0x21, 0x00


	//----- nvinfo : EIATTR_KPARAM_INFO
	.align		4
.L_17:
        /*0048*/ 	.byte	0x04, 0x17
        /*004a*/ 	.short	(.L_19 - .L_18)
.L_18:
        /*004c*/ 	.word	0x00000000
        /*0050*/ 	.short	0x0005
        /*0052*/ 	.short	0x0028
        /*0054*/ 	.byte	0x00, 0xf4, 0x21, 0x00


	//----- nvinfo : EIATTR_KPARAM_INFO
	.align		4
.L_19:
        /*0058*/ 	.byte	0x04, 0x17
        /*005a*/ 	.short	(.L_21 - .L_20)
.L_20:
        /*005c*/ 	.word	0x00000000
        /*0060*/ 	.short	0x0004
        /*0062*/ 	.short	0x0020
        /*0064*/ 	.byte	0x00, 0xf4, 0x21, 0x00


	//----- nvinfo : EIATTR_KPARAM_INFO
	.align		4
.L_21:
        /*0068*/ 	.byte	0x04, 0x17
        /*006a*/ 	.short	(.L_23 - .L_22)
.L_22:
        /*006c*/ 	.word	0x00000000
        /*0070*/ 	.short	0x0003
        /*0072*/ 	.short	0x0018
        /*0074*/ 	.byte	0x00, 0xf4, 0x21, 0x00


	//----- nvinfo : EIATTR_KPARAM_INFO
	.align		4
.L_23:
        /*0078*/ 	.byte	0x04, 0x17
        /*007a*/ 	.short	(.L_25 - .L_24)
.L_24:
        /*007c*/ 	.word	0x00000000
        /*0080*/ 	.short	0x0002
        /*0082*/ 	.short	0x0010
        /*0084*/ 	.byte	0x00, 0xf4, 0x21, 0x00


	//----- nvinfo : EIATTR_KPARAM_INFO
	.align		4
.L_25:
        /*0088*/ 	.byte	0x04, 0x17
        /*008a*/ 	.short	(.L_27 - .L_26)
.L_26:
        /*008c*/ 	.word	0x00000000
        /*0090*/ 	.short	0x0001
        /*0092*/ 	.short	0x0008
        /*0094*/ 	.byte	0x00, 0xf4, 0x21, 0x00


	//----- nvinfo : EIATTR_KPARAM_INFO
	.align		4
.L_27:
        /*0098*/ 	.byte	0x04, 0x17
        /*009a*/ 	.short	(.L_29 - .L_28)
.L_28:
        /*009c*/ 	.word	0x00000000
        /*00a0*/ 	.short	0x0000
        /*00a2*/ 	.short	0x0000
        /*00a4*/ 	.byte	0x00, 0xf4, 0x21, 0x00


	//----- nvinfo : EIATTR_SPARSE_MMA_MASK
	.align		4
.L_29:
        /*00a8*/ 	.byte	0x03, 0x50
        /*00aa*/ 	.short	0x0000


	//----- nvinfo : EIATTR_MAXREG_COUNT
	.align		4
        /*00ac*/ 	.byte	0x03, 0x1b
        /*00ae*/ 	.short	0x00ff


	//----- nvinfo : EIATTR_EXIT_INSTR_OFFSETS
	.align		4
        /*00b0*/ 	.byte	0x04, 0x1c
        /*00b2*/ 	.short	(.L_31 - .L_30)


	//   ....[0]....
.L_30:
        /*00b4*/ 	.word	0x00000f10


	//   ....[1]....
        /*00b8*/ 	.word	0x00000f60


	//----- nvinfo : EIATTR_REQNTID
	.align		4
.L_31:
        /*00bc*/ 	.byte	0x04, 0x10
        /*00be*/ 	.short	(.L_33 - .L_32)
.L_32:
        /*00c0*/ 	.word	0x00000100
        /*00c4*/ 	.word	0x00000001
        /*00c8*/ 	.word	0x00000001


	//----- nvinfo : EIATTR_CBANK_PARAM_SIZE
	.align		4
.L_33:
        /*00cc*/ 	.byte	0x03, 0x19
        /*00ce*/ 	.short	0x0048


	//----- nvinfo : EIATTR_PARAM_CBANK
	.align		4
        /*00d0*/ 	.byte	0x04, 0x0a
        /*00d2*/ 	.short	(.L_35 - .L_34)
	.align		4
.L_34:
        /*00d4*/ 	.word	index@(.nv.constant0.triton_poi_fused_add_convolution_mul_28)
        /*00d8*/ 	.short	0x0210
        /*00da*/ 	.short	0x0048


	//----- nvinfo : EIATTR_SW_WAR
	.align		4
.L_35:
        /*00dc*/ 	.byte	0x04, 0x36
        /*00de*/ 	.short	(.L_37 - .L_36)
.L_36:
        /*00e0*/ 	.word	0x00000008
.L_37:


//--------------------- .nv.callgraph             --------------------------
	.section	.nv.callgraph,"",@"SHT_CUDA_CALLGRAPH"
	.align	4
	.sectionentsize	8
	.align		4
        /*0000*/ 	.word	0x00000000
	.align		4
        /*0004*/ 	.word	0xffffffff
	.align		4
        /*0008*/ 	.word	0x00000000
	.align		4
        /*000c*/ 	.word	0xfffffffe
	.align		4
        /*0010*/ 	.word	0x00000000
	.align		4
        /*0014*/ 	.word	0xfffffffd
	.align		4
        /*0018*/ 	.word	0x00000000
	.align		4
        /*001c*/ 	.word	0xfffffffc


//--------------------- .text.triton_poi_fused_add_convolution_mul_28 --------------------------
	.section	.text.triton_poi_fused_add_convolution_mul_28,"ax",@progbits
	.sectionflags	@"SHF_BARRIERS=1"
	.align	128
        .global         triton_poi_fused_add_convolution_mul_28
        .type           triton_poi_fused_add_convolution_mul_28,@function
        .size           triton_poi_fused_add_convolution_mul_28,(.L_x_1 - triton_poi_fused_add_convolution_mul_28)
        .other          triton_poi_fused_add_convolution_mul_28,@"STO_CUDA_ENTRY STV_DEFAULT"
triton_poi_fused_add_convolution_mul_28:
.text.triton_poi_fused_add_convolution_mul_28:
[----:B------:R-:W0:Y:S01]  /*0000*/  LDC R1, c[0x0][0x28] ;  /* 0x00000a00ff017b82 */ /* 0x000e220000000800 */
[----:B------:R-:W1:Y:S07]  /*0010*/  S2R R41, SR_TID.X ;  /* 0x0000000000297919 */ /* 0x000e6e0000002100 */
[----:B------:R-:W2:Y:S01]  /*0020*/  LDC.64 R6, c[0x0][0x220] ;  /* 0x00008800ff067b82 */ /* 0x000ea20000000a00 */
[----:B------:R-:W-:Y:S02]  /*0030*/  CS2R R24, SRZ ;  /* 0x0000000000187805 */ /* 0x000fe4000001ff00 */
[----:B------:R-:W-:Y:S01]  /*0040*/  CS2R R26, SRZ ;  /* 0x00000000001a7805 */ /* 0x000fe2000001ff00 */
[----:B------:R-:W3:Y:S01]  /*0050*/  S2R R43, SR_CTAID.X ;  /* 0x00000000002b7919 */ /* 0x000ee20000002500 */
[----:B------:R-:W-:Y:S01]  /*0060*/  ULDC.64 UR6, c[0x0][0x208] ;  /* 0x0000820000067ab9 */ /* 0x000fe20000000a00 */
[----:B------:R-:W4:Y:S02]  /*0070*/  S2R R45, SR_CTAID.Y ;  /* 0x00000000002d7919 */ /* 0x000f240000002600 */
[----:B------:R-:W5:Y:S08]  /*0080*/  LDC.64 R2, c[0x0][0x228] ;  /* 0x00008a00ff027b82 */ /* 0x000f700000000a00 */
[----:B------:R-:W5:Y:S01]  /*0090*/  LDC.64 R4, c[0x0][0x230] ;  /* 0x00008c00ff047b82 */ /* 0x000f620000000a00 */
[----:B------:R-:W-:-:S02]  /*00a0*/  CS2R R12, SRZ ;  /* 0x00000000000c7805 */ /* 0x000fc4000001ff00 */
[----:B------:R-:W-:Y:S02]  /*00b0*/  CS2R R14, SRZ ;  /* 0x00000000000e7805 */ /* 0x000fe4000001ff00 */
[----:B------:R-:W-:Y:S02]  /*00c0*/  CS2R R28, SRZ ;  /* 0x00000000001c7805 */ /* 0x000fe4000001ff00 */
[----:B------:R-:W-:Y:S02]  /*00d0*/  CS2R R30, SRZ ;  /* 0x00000000001e7805 */ /* 0x000fe4000001ff00 */
[----:B------:R-:W-:Y:S02]  /*00e0*/  CS2R R16, SRZ ;  /* 0x0000000000107805 */ /* 0x000fe4000001ff00 */
[----:B------:R-:W-:Y:S02]  /*00f0*/  CS2R R18, SRZ ;  /* 0x0000000000127805 */ /* 0x000fe4000001ff00 */
[----:B------:R-:W-:-:S02]  /*0100*/  CS2R R8, SRZ ;  /* 0x0000000000087805 */ /* 0x000fc4000001ff00 */
[----:B------:R-:W-:Y:S02]  /*0110*/  CS2R R10, SRZ ;  /* 0x00000000000a7805 */ /* 0x000fe4000001ff00 */
[----:B------:R-:W-:Y:S02]  /*0120*/  CS2R R20, SRZ ;  /* 0x0000000000147805 */ /* 0x000fe4000001ff00 */
[----:B------:R-:W-:Y:S01]  /*0130*/  CS2R R22, SRZ ;  /* 0x0000000000167805 */ /* 0x000fe2000001ff00 */
[----:B------:R-:W5:Y:S01]  /*0140*/  LDC.64 R46, c[0x0][0x210] ;  /* 0x00008400ff2e7b82 */ /* 0x000f620000000a00 */
[----:B-1----:R-:W-:Y:S01]  /*0150*/  IMAD.SHL.U32 R44, R41, 0x4, RZ ;  /* 0x00000004292c7824 */ /* 0x002fe200078e00ff */
[----:B---3--:R-:W-:-:S06]  /*0160*/  SHF.L.U32 R43, R43, 0x7, RZ ;  /* 0x000000072b2b7819 */ /* 0x008fcc00000006ff */
[----:B------:R-:W1:Y:S01]  /*0170*/  LDC.64 R54, c[0x0][0x218] ;  /* 0x00008600ff367b82 */ /* 0x000e620000000a00 */
[----:B------:R-:W-:-:S04]  /*0180*/  LOP3.LUT R0, R43, 0x7c, R44, 0xf8, !PT ;  /* 0x0000007c2b007812 */ /* 0x000fc800078ef82c */
[C---:B------:R-:W-:Y:S01]  /*0190*/  ISETP.GE.AND P4, PT, R0.reuse, 0x80, PT ;  /* 0x000000800000780c */ /* 0x040fe20003f86270 */
[----:B--2---:R-:W-:Y:S01]  /*01a0*/  IMAD.WIDE R6, R0, 0x4, R6 ;  /* 0x0000000400067825 */ /* 0x004fe200078e0206 */
[----:B----4-:R-:W-:-:S11]  /*01b0*/  SHF.L.U32 R45, R45, 0x5, RZ ;  /* 0x000000052d2d7819 */ /* 0x010fd600000006ff */
[----:B------:R2:W3:Y:S02]  /*01c0*/  @!P4 LDG.E.EL.128 R24, desc[UR6][R6.64] ;  /* 0x000000060618c981 */ /* 0x0004e4000c2e1d00 */
[----:B--2---:R-:W-:-:S04]  /*01d0*/  SHF.R.U32.HI R6, RZ, 0x5, R41 ;  /* 0x00000005ff067819 */ /* 0x004fc80000011629 */
[----:B------:R-:W-:-:S04]  /*01e0*/  SGXT.U32 R6, R6, 0x3 ;  /* 0x000000030606781a */ /* 0x000fc80000000000 */
[----:B------:R-:W-:Y:S02]  /*01f0*/  LOP3.LUT R35, R45, 0x10, R6, 0xfe, !PT ;  /* 0x000000102d237812 */ /* 0x000fe400078efe06 */
[----:B------:R-:W-:Y:S02]  /*0200*/  LOP3.LUT R7, R45, R6, RZ, 0xfc, !PT ;  /* 0x000000062d077212 */ /* 0x000fe400078efcff */
[----:B------:R-:W-:Y:S01]  /*0210*/  LOP3.LUT R33, R45, 0x8, R6, 0xfe, !PT ;  /* 0x000000082d217812 */ /* 0x000fe200078efe06 */
[--C-:B------:R-:W-:Y:S01]  /*0220*/  IMAD R49, R35, 0x80, R0.reuse ;  /* 0x0000008023317824 */ /* 0x100fe200078e0200 */
[----:B------:R-:W-:Y:S01]  /*0230*/  LOP3.LUT R37, R45, 0x18, R6, 0xfe, !PT ;  /* 0x000000182d257812 */ /* 0x000fe200078efe06 */
[----:B------:R-:W-:Y:S01]  /*0240*/  IMAD R53, R7, 0x80, R0 ;  /* 0x0000008007357824 */ /* 0x000fe200078e0200 */
[----:B------:R-:W-:Y:S02]  /*0250*/  ISETP.LT.AND P2, PT, R35, 0x100, !P4 ;  /* 0x000001002300780c */ /* 0x000fe40006741270 */
[----:B------:R-:W-:Y:S01]  /*0260*/  ISETP.LT.AND P0, PT, R7, 0x100, !P4 ;  /* 0x000001000700780c */ /* 0x000fe20006701270 */
[----:B-----5:R-:W-:Y:S01]  /*0270*/  IMAD.WIDE R6, R53, 0x4, R2 ;  /* 0x0000000435067825 */ /* 0x020fe200078e0202 */
[----:B------:R-:W-:-:S02]  /*0280*/  ISETP.LT.AND P1, PT, R33, 0x100, !P4 ;  /* 0x000001002100780c */ /* 0x000fc40006721270 */
[----:B------:R-:W-:Y:S02]  /*0290*/  ISETP.LT.AND P3, PT, R37, 0x100, !P4 ;  /* 0x000001002500780c */ /* 0x000fe40006761270 */
[-C--:B------:R-:W-:Y:S01]  /*02a0*/  LEA R51, R33, R0.reuse, 0x7 ;  /* 0x0000000021337211 */ /* 0x080fe200078e38ff */
[----:B------:R-:W-:Y:S01]  /*02b0*/  IMAD.WIDE R32, R49, 0x4, R2 ;  /* 0x0000000431207825 */ /* 0x000fe200078e0202 */
[----:B------:R-:W-:-:S03]  /*02c0*/  LEA R39, R37, R0, 0x7 ;  /* 0x0000000025277211 */ /* 0x000fc600078e38ff */
[----:B0-----:R-:W-:Y:S01]  /*02d0*/  IMAD.WIDE R36, R0, 0x4, R4 ;  /* 0x0000000400247825 */ /* 0x001fe200078e0204 */
[----:B------:R0:W3:Y:S03]  /*02e0*/  @P2 LDG.E.EL.128 R12, desc[UR6][R32.64] ;  /* 0x00000006200c2981 */ /* 0x0000e6000c2e1d00 */
[--C-:B------:R-:W-:Y:S01]  /*02f0*/  IMAD.WIDE R4, R51, 0x4, R2.reuse ;  /* 0x0000000433047825 */ /* 0x100fe200078e0202 */
[----:B------:R-:W3:Y:S03]  /*0300*/  @!P4 LDG.E.EL.128 R28, desc[UR6][R36.64] ;  /* 0x00000006241cc981 */ /* 0x000ee6000c2e1d00 */
[----:B------:R-:W-:Y:S01]  /*0310*/  IMAD.WIDE R34, R39, 0x4, R2 ;  /* 0x0000000427227825 */ /* 0x000fe200078e0202 */
[----:B------:R-:W2:Y:S04]  /*0320*/  @P0 LDG.E.EL.128 R16, desc[UR6][R6.64] ;  /* 0x0000000606100981 */ /* 0x000ea8000c2e1d00 */
[----:B------:R-:W4:Y:S04]  /*0330*/  @P1 LDG.E.EL.128 R8, desc[UR6][R4.64] ;  /* 0x0000000604081981 */ /* 0x000f28000c2e1d00 */
[----:B------:R5:W4:Y:S01]  /*0340*/  @P3 LDG.E.EL.128 R20, desc[UR6][R34.64] ;  /* 0x0000000622143981 */ /* 0x000b22000c2e1d00 */
[----:B------:R-:W-:Y:S01]  /*0350*/  IMAD.WIDE R52, R53, 0x4, R46 ;  /* 0x0000000435347825 */ /* 0x000fe200078e022e */
[----:B0-----:R-:W-:-:S03]  /*0360*/  CS2R R32, SRZ ;  /* 0x0000000000207805 */ /* 0x001fc6000001ff00 */
[----:B------:R-:W-:-:S04]  /*0370*/  IMAD.WIDE R50, R51, 0x4, R46 ;  /* 0x0000000433327825 */ /* 0x000fc800078e022e */
[----:B------:R-:W-:Y:S01]  /*0380*/  IMAD.WIDE R48, R49, 0x4, R46 ;  /* 0x0000000431307825 */ /* 0x000fe200078e022e */
[----:B-----5:R-:W-:-:S03]  /*0390*/  CS2R R34, SRZ ;  /* 0x0000000000227805 */ /* 0x020fc6000001ff00 */
[----:B------:R-:W-:-:S04]  /*03a0*/  IMAD.WIDE R46, R39, 0x4, R46 ;  /* 0x00000004272e7825 */ /* 0x000fc800078e022e */
[----:B-1----:R-:W-:-:S05]  /*03b0*/  IMAD.WIDE R54, R0, 0x4, R54 ;  /* 0x0000000400367825 */ /* 0x002fca00078e0236 */
[----:B------:R0:W5:Y:S01]  /*03c0*/  @!P4 LDG.E.EL.128 R32, desc[UR6][R54.64] ;  /* 0x000000063620c981 */ /* 0x000162000c2e1d00 */
[----:B---3--:R-:W-:Y:S01]  /*03d0*/  FFMA R4, R12, R24, R28 ;  /* 0x000000180c047223 */ /* 0x008fe2000000001c */
[----:B------:R-:W-:Y:S01]  /*03e0*/  FFMA R13, R13, R25, R29 ;  /* 0x000000190d0d7223 */ /* 0x000fe2000000001d */
[----:B------:R-:W-:Y:S01]  /*03f0*/  FFMA R14, R14, R26, R30 ;  /* 0x0000001a0e0e7223 */ /* 0x000fe2000000001e */
[----:B------:R-:W-:Y:S01]  /*0400*/  FFMA R15, R15, R27, R31 ;  /* 0x0000001b0f0f7223 */ /* 0x000fe2000000001f */
[----:B--2---:R-:W-:Y:S01]  /*0410*/  FFMA R2, R16, R24, R28 ;  /* 0x0000001810027223 */ /* 0x004fe2000000001c */
[----:B------:R-:W-:Y:S01]  /*0420*/  FFMA R6, R17, R25, R29 ;  /* 0x0000001911067223 */ /* 0x000fe2000000001d */
[----:B------:R-:W-:Y:S01]  /*0430*/  FFMA R36, R18, R26, R30 ;  /* 0x0000001a12247223 */ /* 0x000fe2000000001e */
[----:B------:R-:W-:Y:S01]  /*0440*/  FFMA R39, R19, R27, R31 ;  /* 0x0000001b13277223 */ /* 0x000fe2000000001f */
[----:B----4-:R-:W-:Y:S01]  /*0450*/  FFMA R3, R8, R24, R28 ;  /* 0x0000001808037223 */ /* 0x010fe2000000001c */
[----:B------:R-:W-:Y:S01]  /*0460*/  FFMA R7, R9, R25, R29 ;  /* 0x0000001909077223 */ /* 0x000fe2000000001d */
[----:B------:R-:W-:Y:S01]  /*0470*/  FFMA R37, R10, R26, R30 ;  /* 0x0000001a0a257223 */ /* 0x000fe2000000001e */
[----:B------:R-:W-:Y:S01]  /*0480*/  FFMA R40, R11, R27, R31 ;  /* 0x0000001b0b287223 */ /* 0x000fe2000000001f */
[----:B------:R-:W-:Y:S01]  /*0490*/  FFMA R5, R20, R24, R28 ;  /* 0x0000001814057223 */ /* 0x000fe2000000001c */
[----:B------:R-:W-:Y:S01]  /*04a0*/  FFMA R12, R21, R25, R29 ;  /* 0x00000019150c7223 */ /* 0x000fe2000000001d */
[----:B------:R-:W-:Y:S01]  /*04b0*/  FFMA R38, R22, R26, R30 ;  /* 0x0000001a16267223 */ /* 0x000fe2000000001e */
[----:B------:R-:W-:Y:S01]  /*04c0*/  FFMA R42, R23, R27, R31 ;  /* 0x0000001b172a7223 */ /* 0x000fe2000000001f */
[----:B------:R-:W-:-:S02]  /*04d0*/  CS2R R8, SRZ ;  /* 0x0000000000087805 */ /* 0x000fc4000001ff00 */
[----:B------:R-:W-:Y:S02]  /*04e0*/  CS2R R10, SRZ ;  /* 0x00000000000a7805 */ /* 0x000fe4000001ff00 */
[----:B------:R-:W-:Y:S02]  /*04f0*/  CS2R R28, SRZ ;  /* 0x00000000001c7805 */ /* 0x000fe4000001ff00 */
[----:B------:R-:W-:Y:S02]  /*0500*/  CS2R R30, SRZ ;  /* 0x00000000001e7805 */ /* 0x000fe4000001ff00 */
[----:B------:R-:W-:Y:S02]  /*0510*/  CS2R R20, SRZ ;  /* 0x0000000000147805 */ /* 0x000fe4000001ff00 */
[----:B------:R-:W-:Y:S02]  /*0520*/  CS2R R22, SRZ ;  /* 0x0000000000167805 */ /* 0x000fe4000001ff00 */
[----:B------:R-:W-:-:S02]  /*0530*/  CS2R R16, SRZ ;  /* 0x0000000000107805 */ /* 0x000fc4000001ff00 */
[----:B------:R-:W-:Y:S01]  /*0540*/  CS2R R18, SRZ ;  /* 0x0000000000127805 */ /* 0x000fe2000001ff00 */
[----:B------:R-:W5:Y:S01]  /*0550*/  @P0 LDG.E.EL.128 R8, desc[UR6][R52.64] ;  /* 0x0000000634080981 */ /* 0x000f62000c2e1d00 */
[----:B------:R-:W0:Y:S03]  /*0560*/  LDC.64 R24, c[0x0][0x238] ;  /* 0x00008e00ff187b82 */ /* 0x000e260000000a00 */
[----:B------:R-:W2:Y:S04]  /*0570*/  @P1 LDG.E.EL.128 R28, desc[UR6][R50.64] ;  /* 0x00000006321c1981 */ /* 0x000ea8000c2e1d00 */
[----:B------:R-:W3:Y:S04]  /*0580*/  @P2 LDG.E.EL.128 R20, desc[UR6][R48.64] ;  /* 0x0000000630142981 */ /* 0x000ee8000c2e1d00 */
[----:B------:R-:W4:Y:S01]  /*0590*/  @P3 LDG.E.EL.128 R16, desc[UR6][R46.64] ;  /* 0x000000062e103981 */ /* 0x000f22000c2e1d00 */
[----:B------:R-:W-:-:S04]  /*05a0*/  SHF.R.U32.HI R26, RZ, 0x3, R41 ;  /* 0x00000003ff1a7819 */ /* 0x000fc80000011629 */
[----:B------:R-:W-:-:S04]  /*05b0*/  SGXT.U32 R26, R26, 0x5 ;  /* 0x000000051a1a781a */ /* 0x000fc80000000000 */
[----:B------:R-:W-:Y:S02]  /*05c0*/  LOP3.LUT R43, R43, R26, RZ, 0xfc, !PT ;  /* 0x0000001a2b2b7212 */ /* 0x000fe400078efcff */
[----:B------:R-:W-:Y:S01]  /*05d0*/  CS2R R26, SRZ ;  /* 0x00000000001a7805 */ /* 0x000fe2000001ff00 */
[----:B0-----:R-:W-:Y:S01]  /*05e0*/  IMAD.WIDE R54, R0, 0x4, R24 ;  /* 0x0000000400367825 */ /* 0x001fe200078e0218 */
[----:B------:R-:W-:-:S06]  /*05f0*/  CS2R R24, SRZ ;  /* 0x0000000000187805 */ /* 0x000fcc000001ff00 */
[----:B------:R-:W4:Y:S01]  /*0600*/  @!P4 LDG.E.EL.128 R24, desc[UR6][R54.64] ;  /* 0x000000063618c981 */ /* 0x000f22000c2e1d00 */
[C---:B-----5:R-:W-:Y:S01]  /*0610*/  FADD R8, R32.reuse, R8 ;  /* 0x0000000820087221 */ /* 0x060fe20000000000 */
[C---:B------:R-:W-:Y:S01]  /*0620*/  FADD R9, R33.reuse, R9 ;  /* 0x0000000921097221 */ /* 0x040fe20000000000 */
[C---:B--2---:R-:W-:Y:S01]  /*0630*/  FADD R28, R32.reuse, R28 ;  /* 0x0000001c201c7221 */ /* 0x044fe20000000000 */
[C---:B------:R-:W-:Y:S01]  /*0640*/  FADD R29, R33.reuse, R29 ;  /* 0x0000001d211d7221 */ /* 0x040fe20000000000 */
[C---:B---3--:R-:W-:Y:S01]  /*0650*/  FADD R20, R32.reuse, R20 ;  /* 0x0000001420147221 */ /* 0x048fe20000000000 */
[C---:B------:R-:W-:Y:S01]  /*0660*/  FADD R21, R33.reuse, R21 ;  /* 0x0000001521157221 */ /* 0x040fe20000000000 */
[----:B----4-:R-:W-:Y:S01]  /*0670*/  FADD R16, R32, R16 ;  /* 0x0000001020107221 */ /* 0x010fe20000000000 */
[----:B------:R-:W-:Y:S02]  /*0680*/  FADD R17, R33, R17 ;  /* 0x0000001121117221 */ /* 0x000fe40000000000 */
[----:B------:R-:W0:Y:S01]  /*0690*/  LDC.64 R32, c[0x0][0x240] ;  /* 0x00009000ff207b82 */ /* 0x000e220000000a00 */
[C---:B------:R-:W-:Y:S01]  /*06a0*/  FADD R10, R34.reuse, R10 ;  /* 0x0000000a220a7221 */ /* 0x040fe20000000000 */
[C---:B------:R-:W-:Y:S01]  /*06b0*/  FADD R30, R34.reuse, R30 ;  /* 0x0000001e221e7221 */ /* 0x040fe20000000000 */
[C---:B------:R-:W-:Y:S01]  /*06c0*/  FADD R22, R34.reuse, R22 ;  /* 0x0000001622167221 */ /* 0x040fe20000000000 */
[----:B------:R-:W-:Y:S01]  /*06d0*/  FADD R18, R34, R18 ;  /* 0x0000001222127221 */ /* 0x000fe20000000000 */
[C---:B------:R-:W-:Y:S01]  /*06e0*/  FADD R11, R35.reuse, R11 ;  /* 0x0000000b230b7221 */ /* 0x040fe20000000000 */
[C---:B------:R-:W-:Y:S01]  /*06f0*/  FADD R31, R35.reuse, R31 ;  /* 0x0000001f231f7221 */ /* 0x040fe20000000000 */
[C---:B------:R-:W-:Y:S01]  /*0700*/  FADD R23, R35.reuse, R23 ;  /* 0x0000001723177221 */ /* 0x040fe20000000000 */
[----:B------:R-:W-:Y:S01]  /*0710*/  FADD R19, R35, R19 ;  /* 0x0000001323137221 */ /* 0x000fe20000000000 */
[----:B------:R-:W-:Y:S01]  /*0720*/  CS2R R34, SRZ ;  /* 0x0000000000227805 */ /* 0x000fe2000001ff00 */
[----:B0-----:R-:W-:Y:S01]  /*0730*/  IMAD.WIDE R56, R0, 0x4, R32 ;  /* 0x0000000400387825 */ /* 0x001fe200078e0220 */
[----:B------:R-:W-:-:S06]  /*0740*/  CS2R R32, SRZ ;  /* 0x0000000000207805 */ /* 0x000fcc000001ff00 */
[----:B------:R-:W2:Y:S01]  /*0750*/  @!P4 LDG.E.EL.128 R32, desc[UR6][R56.64] ;  /* 0x000000063820c981 */ /* 0x000ea2000c2e1d00 */
[----:B------:R-:W0:Y:S01]  /*0760*/  S2R R0, SR_TID.X ;  /* 0x0000000000007919 */ /* 0x000e220000002100 */
[----:B------:R-:W-:Y:S08]  /*0770*/  BAR.SYNC.DEFER_BLOCKING 0x0 ;  /* 0x0000000000007b1d */ /* 0x000ff00000010000 */
[----:B------:R-:W1:Y:S01]  /*0780*/  S2UR UR5, SR_CgaCtaId ;  /* 0x00000000000579c3 */ /* 0x000e620000008800 */
[----:B------:R-:W-:Y:S01]  /*0790*/  LOP3.LUT R44, R45, 0x1c, R44, 0xf8, !PT ;  /* 0x0000001c2d2c7812 */ /* 0x000fe200078ef82c */
[----:B------:R-:W-:Y:S01]  /*07a0*/  UMOV UR4, 0x400 ;  /* 0x0000040000047882 */ /* 0x000fe20000000000 */
[----:B------:R3:W-:Y:S04]  /*07b0*/  @P0 STG.E.128 desc[UR6][R52.64], R8 ;  /* 0x0000000834000986 */ /* 0x0007e8000c101d06 */
[----:B------:R4:W-:Y:S01]  /*07c0*/  @P1 STG.E.128 desc[UR6][R50.64], R28 ;  /* 0x0000001c32001986 */ /* 0x0009e2000c101d06 */
[----:B-1----:R-:W-:-:S03]  /*07d0*/  UPRMT UR4, UR5, 0x654, UR4 ;  /* 0x0000065405047896 */ /* 0x002fc60008000004 */
[----:B------:R-:W-:Y:S04]  /*07e0*/  @P2 STG.E.128 desc[UR6][R48.64], R20 ;  /* 0x0000001430002986 */ /* 0x000fe8000c101d06 */
[----:B------:R-:W-:Y:S01]  /*07f0*/  @P3 STG.E.128 desc[UR6][R46.64], R16 ;  /* 0x000000102e003986 */ /* 0x000fe2000c101d06 */
[----:B------:R-:W-:-:S04]  /*0800*/  ISETP.GE.AND P0, PT, R44, 0x100, PT ;  /* 0x000001002c00780c */ /* 0x000fc80003f06270 */
[----:B------:R-:W-:Y:S01]  /*0810*/  ISETP.LT.AND P1, PT, R43, 0x80, !P0 ;  /* 0x000000802b00780c */ /* 0x000fe20004721270 */
[-CC-:B--2---:R-:W-:Y:S01]  /*0820*/  FFMA R45, R8, R24.reuse, R32.reuse ;  /* 0x00000018082d7223 */ /* 0x184fe20000000020 */
[-CC-:B------:R-:W-:Y:S01]  /*0830*/  FFMA R54, R28, R24.reuse, R32.reuse ;  /* 0x000000181c367223 */ /* 0x180fe20000000020 */
[-CC-:B------:R-:W-:Y:S01]  /*0840*/  FFMA R41, R20, R24.reuse, R32.reuse ;  /* 0x0000001814297223 */ /* 0x180fe20000000020 */
[----:B------:R-:W-:Y:S01]  /*0850*/  FFMA R24, R16, R24, R32 ;  /* 0x0000001810187223 */ /* 0x000fe20000000020 */
[----:B------:R-:W-:Y:S01]  /*0860*/  FADD R2, R2, R45 ;  /* 0x0000002d02027221 */ /* 0x000fe20000000000 */
[-CC-:B------:R-:W-:Y:S01]  /*0870*/  FFMA R45, R9, R25.reuse, R33.reuse ;  /* 0x00000019092d7223 */ /* 0x180fe20000000021 */
[-CC-:B------:R-:W-:Y:S01]  /*0880*/  FFMA R32, R29, R25.reuse, R33.reuse ;  /* 0x000000191d207223 */ /* 0x180fe20000000021 */
[-CC-:B---3--:R-:W-:Y:S01]  /*0890*/  FFMA R8, R21, R25.reuse, R33.reuse ;  /* 0x0000001915087223 */ /* 0x188fe20000000021 */
[----:B------:R-:W-:Y:S01]  /*08a0*/  FFMA R25, R17, R25, R33 ;  /* 0x0000001911197223 */ /* 0x000fe20000000021 */
[----:B------:R-:W-:Y:S01]  /*08b0*/  FFMA R33, R10, R26, R34 ;  /* 0x0000001a0a217223 */ /* 0x000fe20000000022 */
[----:B0-----:R-:W-:-:S02]  /*08c0*/  IMAD.SHL.U32 R10, R0, 0x80, RZ ;  /* 0x00000080000a7824 */ /* 0x001fc400078e00ff */
[----:B------:R-:W-:Y:S01]  /*08d0*/  FADD R6, R6, R45 ;  /* 0x0000002d06067221 */ /* 0x000fe20000000000 */
[----:B------:R-:W-:Y:S02]  /*08e0*/  SHF.R.U32.HI R45, RZ, 0x5, R0 ;  /* 0x00000005ff2d7819 */ /* 0x000fe40000011600 */
[----:B------:R-:W-:Y:S01]  /*08f0*/  LOP3.LUT R10, R10, 0xf80, RZ, 0xc0, !PT ;  /* 0x00000f800a0a7812 */ /* 0x000fe200078ec0ff */
[-CC-:B----4-:R-:W-:Y:S01]  /*0900*/  FFMA R30, R30, R26.reuse, R34.reuse ;  /* 0x0000001a1e1e7223 */ /* 0x190fe20000000022 */
[-CC-:B------:R-:W-:Y:S01]  /*0910*/  FFMA R9, R22, R26.reuse, R34.reuse ;  /* 0x0000001a16097223 */ /* 0x180fe20000000022 */
[----:B------:R-:W-:Y:S01]  /*0920*/  FFMA R29, R18, R26, R34 ;  /* 0x0000001a121d7223 */ /* 0x000fe20000000022 */
[----:B------:R-:W-:Y:S02]  /*0930*/  SGXT.U32 R45, R45, 0x3 ;  /* 0x000000032d2d781a */ /* 0x000fe40000000000 */
[C---:B------:R-:W-:Y:S02]  /*0940*/  LOP3.LUT R26, R10.reuse, 0x20, RZ, 0xfc, !PT ;  /* 0x000000200a1a7812 */ /* 0x040fe400078efcff */
[----:B------:R-:W-:-:S02]  /*0950*/  LOP3.LUT R34, R10, 0x40, RZ, 0xfc, !PT ;  /* 0x000000400a227812 */ /* 0x000fc400078efcff */
[C---:B------:R-:W-:Y:S02]  /*0960*/  LOP3.LUT R50, R10.reuse, 0x60, RZ, 0xfc, !PT ;  /* 0x000000600a327812 */ /* 0x040fe400078efcff */
[C---:B------:R-:W-:Y:S02]  /*0970*/  LOP3.LUT R28, R10.reuse, R45, RZ, 0xfc, !PT ;  /* 0x0000002d0a1c7212 */ /* 0x040fe400078efcff */
[----:B------:R-:W-:Y:S02]  /*0980*/  LEA.HI R51, R10, UR4, RZ, 0x1f ;  /* 0x000000040a337c11 */ /* 0x000fe4000f8ff8ff */
[----:B------:R-:W-:Y:S01]  /*0990*/  LEA.HI R45, R26, UR4, RZ, 0x1f ;  /* 0x000000041a2d7c11 */ /* 0x000fe2000f8ff8ff */
[----:B------:R-:W-:Y:S01]  /*09a0*/  FFMA R10, R11, R27, R35 ;  /* 0x0000001b0b0a7223 */ /* 0x000fe20000000023 */
[----:B------:R-:W-:Y:S02]  /*09b0*/  LEA.HI R53, R34, UR4, RZ, 0x1f ;  /* 0x0000000422357c11 */ /* 0x000fe4000f8ff8ff */
[----:B------:R-:W-:Y:S01]  /*09c0*/  LEA.HI R55, R50, UR4, RZ, 0x1f ;  /* 0x0000000432377c11 */ /* 0x000fe2000f8ff8ff */
[C---:B------:R-:W-:Y:S01]  /*09d0*/  IMAD R45, R28.reuse, 0x4, R45 ;  /* 0x000000041c2d7824 */ /* 0x040fe200078e022d */
[----:B------:R-:W-:Y:S01]  /*09e0*/  LEA R51, R28, R51, 0x2 ;  /* 0x000000331c337211 */ /* 0x000fe200078e10ff */
[----:B------:R-:W-:Y:S01]  /*09f0*/  FADD R33, R36, R33 ;  /* 0x0000002124217221 */ /* 0x000fe20000000000 */
[C---:B------:R-:W-:Y:S01]  /*0a00*/  LEA R26, R28.reuse, R53, 0x2 ;  /* 0x000000351c1a7211 */ /* 0x040fe200078e10ff */
[----:B------:R-:W-:-:S02]  /*0a10*/  IMAD R28, R28, 0x4, R55 ;  /* 0x000000041c1c7824 */ /* 0x000fc400078e0237 */
[-CC-:B------:R-:W-:Y:S01]  /*0a20*/  FFMA R31, R31, R27.reuse, R35.reuse ;  /* 0x0000001b1f1f7223 */ /* 0x180fe20000000023 */
[----:B------:R-:W-:Y:S01]  /*0a30*/  FADD R39, R39, R10 ;  /* 0x0000000a27277221 */ /* 0x000fe20000000000 */
[----:B------:R-:W-:Y:S01]  /*0a40*/  FADD R54, R3, R54 ;  /* 0x0000003603367221 */ /* 0x000fe20000000000 */
[----:B------:R-:W-:Y:S01]  /*0a50*/  FADD R32, R7, R32 ;  /* 0x0000002007207221 */ /* 0x000fe20000000000 */
[----:B------:R0:W-:Y:S01]  /*0a60*/  STS [R51], R2 ;  /* 0x0000000233007388 */ /* 0x0001e20000000800 */
[----:B------:R-:W-:Y:S01]  /*0a70*/  FADD R37, R37, R30 ;  /* 0x0000001e25257221 */ /* 0x000fe20000000000 */
[----:B------:R-:W-:Y:S01]  /*0a80*/  FFMA R34, R23, R27, R35 ;  /* 0x0000001b17227223 */ /* 0x000fe20000000023 */
[----:B------:R-:W-:Y:S01]  /*0a90*/  FADD R31, R40, R31 ;  /* 0x0000001f281f7221 */ /* 0x000fe20000000000 */
[----:B------:R-:W-:Y:S01]  /*0aa0*/  STS [R45+0x80], R6 ;  /* 0x000080062d007388 */ /* 0x000fe20000000800 */
[----:B------:R-:W-:Y:S01]  /*0ab0*/  FADD R10, R4, R41 ;  /* 0x00000029040a7221 */ /* 0x000fe20000000000 */
[----:B------:R-:W-:-:S02]  /*0ac0*/  FADD R8, R13, R8 ;  /* 0x000000080d087221 */ /* 0x000fc40000000000 */
[----:B------:R-:W-:Y:S01]  /*0ad0*/  STS [R26+0x100], R33 ;  /* 0x000100211a007388 */ /* 0x000fe20000000800 */
[----:B------:R-:W-:-:S03]  /*0ae0*/  FADD R9, R14, R9 ;  /* 0x000000090e097221 */ /* 0x000fc60000000000 */
[----:B------:R-:W-:Y:S01]  /*0af0*/  STS [R28+0x180], R39 ;  /* 0x000180271c007388 */ /* 0x000fe20000000800 */
[----:B------:R-:W-:Y:S01]  /*0b00*/  FFMA R27, R19, R27, R35 ;  /* 0x0000001b131b7223 */ /* 0x000fe20000000023 */
[----:B------:R-:W-:Y:S02]  /*0b10*/  FADD R15, R15, R34 ;  /* 0x000000220f0f7221 */ /* 0x000fe40000000000 */
[----:B------:R-:W-:Y:S01]  /*0b20*/  STS [R51+0x20], R54 ;  /* 0x0000203633007388 */ /* 0x000fe20000000800 */
[----:B------:R-:W-:-:S03]  /*0b30*/  FADD R24, R5, R24 ;  /* 0x0000001805187221 */ /* 0x000fc60000000000 */
[----:B------:R-:W-:Y:S01]  /*0b40*/  STS [R45+0xa0], R32 ;  /* 0x0000a0202d007388 */ /* 0x000fe20000000800 */
[----:B------:R-:W-:-:S03]  /*0b50*/  FADD R30, R12, R25 ;  /* 0x000000190c1e7221 */ /* 0x000fc60000000000 */
[----:B------:R-:W-:Y:S01]  /*0b60*/  STS [R26+0x120], R37 ;  /* 0x000120251a007388 */ /* 0x000fe20000000800 */
[----:B------:R-:W-:-:S03]  /*0b70*/  FADD R29, R38, R29 ;  /* 0x0000001d261d7221 */ /* 0x000fc60000000000 */
[----:B------:R-:W-:Y:S01]  /*0b80*/  STS [R28+0x1a0], R31 ;  /* 0x0001a01f1c007388 */ /* 0x000fe20000000800 */
[----:B------:R-:W-:-:S03]  /*0b90*/  FADD R27, R42, R27 ;  /* 0x0000001b2a1b7221 */ /* 0x000fc60000000000 */
[----:B------:R-:W-:Y:S01]  /*0ba0*/  STS [R51+0x40], R10 ;  /* 0x0000400a33007388 */ /* 0x000fe20000000800 */
[----:B------:R-:W-:-:S03]  /*0bb0*/  SHF.L.U32 R3, R0, 0x2, RZ ;  /* 0x0000000200037819 */ /* 0x000fc600000006ff */
[----:B------:R-:W-:Y:S04]  /*0bc0*/  STS [R45+0xc0], R8 ;  /* 0x0000c0082d007388 */ /* 0x000fe80000000800 */
[----:B------:R-:W-:Y:S04]  /*0bd0*/  STS [R26+0x140], R9 ;  /* 0x000140091a007388 */ /* 0x000fe80000000800 */
[----:B------:R-:W-:Y:S01]  /*0be0*/  STS [R28+0x1c0], R15 ;  /* 0x0001c00f1c007388 */ /* 0x000fe20000000800 */
[----:B------:R-:W-:-:S03]  /*0bf0*/  LOP3.LUT R3, R3, 0x3fc, RZ, 0xc0, !PT ;  /* 0x000003fc03037812 */ /* 0x000fc600078ec0ff */
[----:B------:R-:W-:Y:S04]  /*0c00*/  STS [R51+0x60], R24 ;  /* 0x0000601833007388 */ /* 0x000fe80000000800 */
[----:B------:R-:W-:Y:S04]  /*0c10*/  STS [R45+0xe0], R30 ;  /* 0x0000e01e2d007388 */ /* 0x000fe80000000800 */
[----:B------:R-:W-:Y:S04]  /*0c20*/  STS [R26+0x160], R29 ;  /* 0x0001601d1a007388 */ /* 0x000fe80000000800 */
[----:B------:R-:W-:Y:S01]  /*0c30*/  STS [R28+0x1e0], R27 ;  /* 0x0001e01b1c007388 */ /* 0x000fe20000000800 */
[C---:B0-----:R-:W-:Y:S01]  /*0c40*/  LOP3.LUT R2, R3.reuse, 0x400, RZ, 0xfc, !PT ;  /* 0x0000040003027812 */ /* 0x041fe200078efcff */
[----:B------:R-:W-:Y:S01]  /*0c50*/  IMAD.SHL.U32 R0, R0, 0x2, RZ ;  /* 0x0000000200007824 */ /* 0x000fe200078e00ff */
[----:B------:R-:W-:-:S02]  /*0c60*/  LOP3.LUT R4, R3, 0x800, RZ, 0xfc, !PT ;  /* 0x0000080003047812 */ /* 0x000fc400078efcff */
[----:B------:R-:W-:Y:S02]  /*0c70*/  SHF.R.U32.HI R2, RZ, 0x1, R2 ;  /* 0x00000001ff027819 */ /* 0x000fe40000011602 */
[----:B------:R-:W-:Y:S02]  /*0c80*/  SHF.R.U32.HI R4, RZ, 0x1, R4 ;  /* 0x00000001ff047819 */ /* 0x000fe40000011604 */
[----:B------:R-:W-:Y:S02]  /*0c90*/  LOP3.LUT R0, R0, 0x1f0, RZ, 0xc0, !PT ;  /* 0x000001f000007812 */ /* 0x000fe400078ec0ff */
[----:B------:R-:W-:Y:S02]  /*0ca0*/  LOP3.LUT R2, R2, 0x3f0, RZ, 0xc0, !PT ;  /* 0x000003f002027812 */ /* 0x000fe400078ec0ff */
[----:B------:R-:W-:Y:S02]  /*0cb0*/  LOP3.LUT R4, R4, 0x5f0, RZ, 0xc0, !PT ;  /* 0x000005f004047812 */ /* 0x000fe400078ec0ff */
[----:B------:R-:W-:Y:S01]  /*0cc0*/  IADD3 R0, R0, UR4, RZ ;  /* 0x0000000400007c10 */ /* 0x000fe2000fffe0ff */
[----:B------:R-:W-:Y:S01]  /*0cd0*/  VIADD R2, R2, UR4 ;  /* 0x0000000402027c36 */ /* 0x000fe20008000000 */
[----:B------:R-:W-:-:S02]  /*0ce0*/  IADD3 R4, R4, UR4, RZ ;  /* 0x0000000404047c10 */ /* 0x000fc4000fffe0ff */
[C---:B------:R-:W-:Y:S01]  /*0cf0*/  LEA R12, R3.reuse, R0, 0x2 ;  /* 0x00000000030c7211 */ /* 0x040fe200078e10ff */
[----:B------:R-:W-:Y:S01]  /*0d00*/  BAR.SYNC.DEFER_BLOCKING 0x0 ;  /* 0x0000000000007b1d */ /* 0x000fe20000010000 */
[C---:B------:R-:W-:Y:S01]  /*0d10*/  IMAD R2, R3.reuse, 0x4, R2 ;  /* 0x0000000403027824 */ /* 0x040fe200078e0202 */
[----:B------:R-:W-:Y:S02]  /*0d20*/  LEA R4, R3, R4, 0x2 ;  /* 0x0000000403047211 */ /* 0x000fe400078e10ff */
[----:B------:R-:W-:-:S04]  /*0d30*/  SHF.R.S32.HI R17, RZ, 0x1f, R44 ;  /* 0x0000001fff117819 */ /* 0x000fc8000001142c */
[----:B------:R-:W-:Y:S02]  /*0d40*/  LEA.HI R18, R17, R44, RZ, 0x6 ;  /* 0x0000002c11127211 */ /* 0x000fe400078f30ff */
[----:B------:R-:W0:Y:S01]  /*0d50*/  LDC.64 R16, c[0x0][0x248] ;  /* 0x00009200ff107b82 */ /* 0x000e220000000a00 */
[----:B------:R-:W1:Y:S04]  /*0d60*/  LDS.128 R12, [R12] ;  /* 0x000000000c0c7984 */ /* 0x000e680000000c00 */
[----:B------:R2:W3:Y:S04]  /*0d70*/  LDS.128 R8, [R2+0x1000] ;  /* 0x0010000002087984 */ /* 0x0004e80000000c00 */
[----:B------:R-:W4:Y:S01]  /*0d80*/  LDS.128 R4, [R4+0x2000] ;  /* 0x0020000004047984 */ /* 0x000f220000000c00 */
[----:B------:R-:W-:-:S02]  /*0d90*/  SHF.L.U32 R0, R18, 0x7, RZ ;  /* 0x0000000712007819 */ /* 0x000fc400000006ff */
[----:B------:R-:W-:Y:S02]  /*0da0*/  LOP3.LUT R25, R18, 0xffffffc0, RZ, 0xc0, !PT ;  /* 0xffffffc012197812 */ /* 0x000fe400078ec0ff */
[----:B------:R-:W-:Y:S02]  /*0db0*/  LOP3.LUT R18, R3, 0xc00, RZ, 0xfc, !PT ;  /* 0x00000c0003127812 */ /* 0x000fe400078efcff */
[----:B------:R-:W-:Y:S02]  /*0dc0*/  LOP3.LUT R19, R0, 0xffffe000, RZ, 0xc0, !PT ;  /* 0xffffe00000137812 */ /* 0x000fe400078ec0ff */
[C---:B------:R-:W-:Y:S02]  /*0dd0*/  LOP3.LUT R0, R43.reuse, 0x20, RZ, 0xfc, !PT ;  /* 0x000000202b007812 */ /* 0x040fe400078efcff */
[----:B--2---:R-:W-:Y:S02]  /*0de0*/  LOP3.LUT R2, R43, 0x40, RZ, 0xfc, !PT ;  /* 0x000000402b027812 */ /* 0x004fe400078efcff */
[----:B------:R-:W-:-:S02]  /*0df0*/  SHF.R.U32.HI R18, RZ, 0x1, R18 ;  /* 0x00000001ff127819 */ /* 0x000fc40000011612 */
[----:B------:R-:W-:Y:S02]  /*0e00*/  IADD3 R25, R19, R44, -R25 ;  /* 0x0000002c13197210 */ /* 0x000fe40007ffe819 */
[C---:B------:R-:W-:Y:S02]  /*0e10*/  LOP3.LUT R24, R43.reuse, 0x60, RZ, 0xfc, !PT ;  /* 0x000000602b187812 */ /* 0x040fe400078efcff */
[----:B------:R-:W-:Y:S02]  /*0e20*/  ISETP.LT.AND P2, PT, R0, 0x80, !P0 ;  /* 0x000000800000780c */ /* 0x000fe40004741270 */
[----:B------:R-:W-:Y:S02]  /*0e30*/  ISETP.LT.AND P3, PT, R2, 0x80, !P0 ;  /* 0x000000800200780c */ /* 0x000fe40004761270 */
[----:B------:R-:W-:Y:S01]  /*0e40*/  LOP3.LUT R18, R18, 0x7f0, RZ, 0xc0, !PT ;  /* 0x000007f012127812 */ /* 0x000fe200078ec0ff */
[----:B------:R-:W-:Y:S01]  /*0e50*/  IMAD R19, R43, 0x40, R25 ;  /* 0x000000402b137824 */ /* 0x000fe200078e0219 */
[----:B------:R-:W-:-:S02]  /*0e60*/  ISETP.LT.AND P0, PT, R24, 0x80, !P0 ;  /* 0x000000801800780c */ /* 0x000fc40004701270 */
[-C--:B------:R-:W-:Y:S02]  /*0e70*/  LEA R21, R0, R25.reuse, 0x6 ;  /* 0x0000001900157211 */ /* 0x080fe400078e30ff */
[----:B------:R-:W-:Y:S01]  /*0e80*/  LEA R23, R2, R25, 0x6 ;  /* 0x0000001902177211 */ /* 0x000fe200078e30ff */
[----:B------:R-:W-:Y:S02]  /*0e90*/  VIADD R0, R18, UR4 ;  /* 0x0000000412007c36 */ /* 0x000fe40008000000 */
[----:B0-----:R-:W-:-:S04]  /*0ea0*/  IMAD.WIDE R18, R19, 0x4, R16 ;  /* 0x0000000413127825 */ /* 0x001fc800078e0210 */
[--C-:B------:R-:W-:Y:S01]  /*0eb0*/  IMAD.WIDE R20, R21, 0x4, R16.reuse ;  /* 0x0000000415147825 */ /* 0x100fe200078e0210 */
[----:B-1----:R0:W-:Y:S03]  /*0ec0*/  @P1 STG.E.128 desc[UR6][R18.64], R12 ;  /* 0x0000000c12001986 */ /* 0x0021e6000c101d06 */
[----:B------:R-:W-:Y:S01]  /*0ed0*/  IMAD.WIDE R22, R23, 0x4, R16 ;  /* 0x0000000417167825 */ /* 0x000fe200078e0210 */
[----:B---3--:R0:W-:Y:S01]  /*0ee0*/  @P2 STG.E.128 desc[UR6][R20.64], R8 ;  /* 0x0000000814002986 */ /* 0x0081e2000c101d06 */
[----:B------:R-:W-:-:S03]  /*0ef0*/  LEA R0, R3, R0, 0x2 ;  /* 0x0000000003007211 */ /* 0x000fc600078e10ff */
[----:B----4-:R0:W-:Y:S02]  /*0f00*/  @P3 STG.E.128 desc[UR6][R22.64], R4 ;  /* 0x0000000416003986 */ /* 0x0101e4000c101d06 */
[----:B0-----:R-:W-:Y:S05]  /*0f10*/  @!P0 EXIT ;  /* 0x000000000000894d */ /* 0x001fea0003800000 */
[----:B0-----:R-:W0:Y:S01]  /*0f20*/  LDS.128 R4, [R0+0x3000] ;  /* 0x0030000000047984 */ /* 0x001e220000000c00 */
[----:B------:R-:W-:-:S05]  /*0f30*/  LEA R25, R24, R25, 0x6 ;  /* 0x0000001918197211 */ /* 0x000fca00078e30ff */
[----:B------:R-:W-:-:S05]  /*0f40*/  IMAD.WIDE R16, R25, 0x4, R16 ;  /* 0x0000000419107825 */ /* 0x000fca00078e0210 */
[----:B0-----:R-:W-:Y:S01]  /*0f50*/  STG.E.128 desc[UR6][R16.64], R4 ;  /* 0x0000000410007986 */ /* 0x001fe2000c101d06 */
[----:B------:R-:W-:Y:S05]  /*0f60*/  EXIT ;  /* 0x000000000000794d */ /* 0x000fea0003800000 */
.L_x_0:
[----:B------:R-:W-:-:S00]  /*0f70*/  BRA `(.L_x_0) ;  /* 0xfffffffc00fc7947 */ /* 0x000fc0000383ffff */
[----:B------:R-:W-:-:S00]  /*0f80*/  NOP ;  /* 0x0000000000007918 */ /* 0x000fc00000000000 */
[----:B------:R-:W-:-:S00]  /*0f90*/  NOP ;  /* 0x0000000000007918 */ /* 0x000fc00000000000 */
[----:B------:R-:W-:-:S00]  /*0fa0*/  NOP ;  /* 0x0000000000007918 */ /* 0x000fc00000000000 */
[----:B------:R-:W-:-:S00]  /*0fb0*/  NOP ;  /* 0x0000000000007918 */ /* 0x000fc00000000000 */
[----:B------:R-:W-:-:S00]  /*0fc0*/  NOP ;  /* 0x0000000000007918 */ /* 0x000fc00000000000 */
[----:B------:R-:W-:-:S00]  /*0fd0*/  NOP ;  /* 0x0000000000007918 */ /* 0x000fc00000000000 */
[----:B------:R-:W-:-:S00]  /*0fe0*/  NOP ;  /* 0x0000000000007918 */ /* 0x000fc00000000000 */
[----:B------:R-:W-:-:S00]  /*0ff0*/  NOP ;  /* 0x0000000000007918 */ /* 0x000fc00000000000 */
.L_x_1:


//--------------------- .nv.shared.triton_poi_fused_add_convolution_mul_28 --------------------------
	.section	.nv.shared.triton_poi_fused_add_convolution_mul_28,"aw",@nobits
	.sectionflags	@""
	.align	16
	.zero		1024


//--------------------- .nv.constant0.triton_poi_fused_add_convolution_mul_28 --------------------------
	.section	.nv.constant0.triton_poi_fused_add_convolution_mul_28,"a",@progbits
	.sectionflags	@""
	.align	4
.nv.constant0.triton_poi_fused_add_convolution_mul_28:
	.zero		600
